//
// Generated by NVIDIA NVVM Compiler
//
// Compiler Build ID: CL-36424714
// Cuda compilation tools, release 13.0, V13.0.88
// Based on NVVM 20.0.0
//

.version 9.0
.target sm_100
.address_size 64

	// .globl	_Z3addPiS_S_

.visible .entry _Z3addPiS_S_(
	.param .u64 .ptr .align 1 _Z3addPiS_S__param_0,
	.param .u64 .ptr .align 1 _Z3addPiS_S__param_1,
	.param .u64 .ptr .align 1 _Z3addPiS_S__param_2
)
{
	.reg .pred 	%p<2>;
	.reg .b32 	%r<14>;
	.reg .b64 	%rd<11>;

	ld.param.u64 	%rd1, [_Z3addPiS_S__param_0];
	ld.param.u64 	%rd2, [_Z3addPiS_S__param_1];
	ld.param.u64 	%rd3, [_Z3addPiS_S__param_2];
	mov.u32 	%r2, %ctaid.x;
	mov.u32 	%r3, %ctaid.y;
	mov.u32 	%r4, %nctaid.x;
	mad.lo.s32 	%r5, %r3, %r4, %r2;
	mov.u32 	%r6, %ntid.x;
	mov.u32 	%r7, %ntid.y;
	mov.u32 	%r8, %tid.y;
	mov.u32 	%r9, %tid.x;
	mad.lo.s32 	%r10, %r5, %r7, %r8;
	mad.lo.s32 	%r1, %r10, %r6, %r9;
	setp.gt.s32 	%p1, %r1, 511;
	@%p1 bra 	$L__BB0_2;
	cvta.to.global.u64 	%rd4, %rd1;
	cvta.to.global.u64 	%rd5, %rd2;
	cvta.to.global.u64 	%rd6, %rd3;
	mul.wide.s32 	%rd7, %r1, 4;
	add.s64 	%rd8, %rd4, %rd7;
	ld.global.u32 	%r11, [%rd8];
	add.s64 	%rd9, %rd5, %rd7;
	ld.global.u32 	%r12, [%rd9];
	add.s32 	%r13, %r12, %r11;
	add.s64 	%rd10, %rd6, %rd7;
	st.global.u32 	[%rd10], %r13;
$L__BB0_2:
	ret;

}


// ===== COMPILED SASS (sm_100) =====

	.target	sm_100

	.elftype	@"ET_EXEC"


//--------------------- .note.nv.tkinfo           --------------------------
	.section	.note.nv.tkinfo,"",@"SHT_NOTE"
	.sectionflags	@"SHF_NOTE_NV_TKINFO"
	.tkinfo
        /*0018*/ 	.word	0x00000002
        /*0030*/ 	.string	""
        /*0030*/ 	.string	"ptxas"
        /*0030*/ 	.string	"Cuda compilation tools, release 13.0, V13.0.88"
        /*0030*/ 	.string	"Build cuda_13.0.r13.0/compiler.36424714_0"
        /*0030*/ 	.string	"-arch sm_100 -m 64 "



//--------------------- .note.nv.cuinfo           --------------------------
	.section	.note.nv.cuinfo,"",@"SHT_NOTE"
	.sectionflags	@"SHF_NOTE_NV_CUINFO"
        /*0018*/ 	.short	0x0002
        /*001a*/ 	.short	0x0064
        /*001c*/ 	.short	0x0082
	.zero		2


//--------------------- .nv.info                  --------------------------
	.section	.nv.info,"",@"SHT_CUDA_INFO"
	.align	4


	//----- nvinfo : EIATTR_REGCOUNT
	.align		4
        /*0000*/ 	.byte	0x04, 0x2f
        /*0002*/ 	.short	(.L_1 - .L_0)
	.align		4
.L_0:
        /*0004*/ 	.word	index@(_Z3addPiS_S_)
        /*0008*/ 	.word	0x0000000c


	//----- nvinfo : EIATTR_FRAME_SIZE
	.align		4
.L_1:
        /*000c*/ 	.byte	0x04, 0x11
        /*000e*/ 	.short	(.L_3 - .L_2)
	.align		4
.L_2:
        /*0010*/ 	.word	index@(_Z3addPiS_S_)
        /*0014*/ 	.word	0x00000000


	//----- nvinfo : EIATTR_MIN_STACK_SIZE
	.align		4
.L_3:
        /*0018*/ 	.byte	0x04, 0x12
        /*001a*/ 	.short	(.L_5 - .L_4)
	.align		4
.L_4:
        /*001c*/ 	.word	index@(_Z3addPiS_S_)
        /*0020*/ 	.word	0x00000000
.L_5:


//--------------------- .nv.compat                --------------------------
	.section	.nv.compat,"",@"SHT_CUDA_COMPAT_INFO"
	.align	4
        /*0000*/ 	.byte	0x02, 0x09, 0x00, 0x00, 0x02, 0x02, 0x01, 0x00, 0x02, 0x05, 0x05, 0x00, 0x03, 0x07, 0x01, 0x01
        /*0010*/ 	.byte	0x02, 0x03, 0x00, 0x00, 0x02, 0x06, 0x01, 0x00, 0x04, 0x0b, 0x08, 0x00, 0x09, 0x00, 0x00, 0x00
        /*0020*/ 	.byte	0x00, 0x00, 0x00, 0x00


//--------------------- .nv.info._Z3addPiS_S_     --------------------------
	.section	.nv.info._Z3addPiS_S_,"",@"SHT_CUDA_INFO"
	.sectionflags	@""
	.align	4


	//----- nvinfo : EIATTR_CUDA_API_VERSION
	.align		4
        /*0000*/ 	.byte	0x04, 0x37
        /*0002*/ 	.short	(.L_7 - .L_6)
.L_6:
        /*0004*/ 	.word	0x00000082


	//----- nvinfo : EIATTR_KPARAM_INFO
	.align		4
.L_7:
        /*0008*/ 	.byte	0x04, 0x17
        /*000a*/ 	.short	(.L_9 - .L_8)
.L_8:
        /*000c*/ 	.word	0x00000000
        /*0010*/ 	.short	0x0002
        /*0012*/ 	.short	0x0010
        /*0014*/ 	.byte	0x00, 0xf5, 0x21, 0x00


	//----- nvinfo : EIATTR_KPARAM_INFO
	.align		4
.L_9:
        /*0018*/ 	.byte	0x04, 0x17
        /*001a*/ 	.short	(.L_11 - .L_10)
.L_10:
        /*001c*/ 	.word	0x00000000
        /*0020*/ 	.short	0x0001
        /*0022*/ 	.short	0x0008
        /*0024*/ 	.byte	0x00, 0xf5, 0x21, 0x00


	//----- nvinfo : EIATTR_KPARAM_INFO
	.align		4
.L_11:
        /*0028*/ 	.byte	0x04, 0x17
        /*002a*/ 	.short	(.L_13 - .L_12)
.L_12:
        /*002c*/ 	.word	0x00000000
        /*0030*/ 	.short	0x0000
        /*0032*/ 	.short	0x0000
        /*0034*/ 	.byte	0x00, 0xf5, 0x21, 0x00


	//----- nvinfo : EIATTR_SPARSE_MMA_MASK
	.align		4
.L_13:
        /*0038*/ 	.byte	0x03, 0x50
        /*003a*/ 	.short	0x0000


	//----- nvinfo : EIATTR_MAXREG_COUNT
	.align		4
        /*003c*/ 	.byte	0x03, 0x1b
        /*003e*/ 	.short	0x00ff


	//----- nvinfo : EIATTR_MERCURY_ISA_VERSION
	.align		4
        /*0040*/ 	.byte	0x03, 0x5f
        /*0042*/ 	.short	0x0101


	//----- nvinfo : EIATTR_VRC_CTA_INIT_COUNT
	.align		4
        /*0044*/ 	.byte	0x02, 0x4a
	.zero		1
	.zero		1


	//----- nvinfo : EIATTR_EXIT_INSTR_OFFSETS
	.align		4
        /*0048*/ 	.byte	0x04, 0x1c
        /*004a*/ 	.short	(.L_15 - .L_14)


	//   ....[0]....
.L_14:
        /*004c*/ 	.word	0x000000c0


	//   ....[1]....
        /*0050*/ 	.word	0x00000180


	//----- nvinfo : EIATTR_CBANK_PARAM_SIZE
	.align		4
.L_15:
        /*0054*/ 	.byte	0x03, 0x19
        /*0056*/ 	.short	0x0018


	//----- nvinfo : EIATTR_PARAM_CBANK
	.align		4
        /*0058*/ 	.byte	0x04, 0x0a
        /*005a*/ 	.short	(.L_17 - .L_16)
	.align		4
.L_16:
        /*005c*/ 	.word	index@(.nv.constant0._Z3addPiS_S_)
        /*0060*/ 	.short	0x0380
        /*0062*/ 	.short	0x0018


	//----- nvinfo : EIATTR_SW_WAR
	.align		4
.L_17:
        /*0064*/ 	.byte	0x04, 0x36
        /*0066*/ 	.short	(.L_19 - .L_18)
.L_18:
        /*0068*/ 	.word	0x00000008
.L_19:


//--------------------- .nv.callgraph             --------------------------
	.section	.nv.callgraph,"",@"SHT_CUDA_CALLGRAPH"
	.align	4
	.sectionentsize	8
	.align		4
        /*0000*/ 	.word	0x00000000
	.align		4
        /*0004*/ 	.word	0xffffffff
	.align		4
        /*0008*/ 	.word	0x00000000
	.align		4
        /*000c*/ 	.word	0xfffffffe
	.align		4
        /*0010*/ 	.word	0x00000000
	.align		4
        /*0014*/ 	.word	0xfffffffd
	.align		4
        /*0018*/ 	.word	0x00000000
	.align		4
        /*001c*/ 	.word	0xfffffffc


//--------------------- .text._Z3addPiS_S_        --------------------------
	.section	.text._Z3addPiS_S_,"ax",@progbits
	.align	128
        .global         _Z3addPiS_S_
        .type           _Z3addPiS_S_,@function
        .size           _Z3addPiS_S_,(.L_x_1 - _Z3addPiS_S_)
        .other          _Z3addPiS_S_,@"STO_CUDA_ENTRY STV_DEFAULT"
_Z3addPiS_S_:
.text._Z3addPiS_S_:
[----:B------:R-:W-:Y:S01]  /*0000*/  LDC R1, c[0x0][0x37c] ;  /* 0x0000df00ff017b82 */ /* 0x000fe20000000800 */
[----:B------:R-:W0:Y:S07]  /*0010*/  S2R R3, SR_TID.Y ;  /* 0x0000000000037919 */ /* 0x000e2e0000002200 */
[----:B------:R-:W-:Y:S01]  /*0020*/  S2UR UR4, SR_CTAID.X ;  /* 0x00000000000479c3 */ /* 0x000fe20000002500 */
[----:B------:R-:W1:Y:S01]  /*0030*/  LDCU UR6, c[0x0][0x370] ;  /* 0x00006e00ff0677ac */ /* 0x000e620008000800 */
[----:B------:R-:W2:Y:S01]  /*0040*/  S2R R9, SR_TID.X ;  /* 0x0000000000097919 */ /* 0x000ea20000002100 */
[----:B------:R-:W2:Y:S05]  /*0050*/  LDCU UR7, c[0x0][0x360] ;  /* 0x00006c00ff0777ac */ /* 0x000eaa0008000800 */
[----:B------:R-:W1:Y:S08]  /*0060*/  S2UR UR5, SR_CTAID.Y ;  /* 0x00000000000579c3 */ /* 0x000e700000002600 */
[----:B------:R-:W0:Y:S01]  /*0070*/  LDC R0, c[0x0][0x364] ;  /* 0x0000d900ff007b82 */ /* 0x000e220000000800 */
[----:B-1----:R-:W-:-:S06]  /*0080*/  UIMAD UR4, UR5, UR6, UR4 ;  /* 0x00000006050472a4 */ /* 0x002fcc000f8e0204 */
[----:B0-----:R-:W-:-:S04]  /*0090*/  IMAD R0, R0, UR4, R3 ;  /* 0x0000000400007c24 */ /* 0x001fc8000f8e0203 */
[----:B--2---:R-:W-:-:S05]  /*00a0*/  IMAD R9, R0, UR7, R9 ;  /* 0x0000000700097c24 */ /* 0x004fca000f8e0209 */
[----:B------:R-:W-:-:S13]  /*00b0*/  ISETP.GT.AND P0, PT, R9, 0x1ff, PT ;  /* 0x000001ff0900780c */ /* 0x000fda0003f04270 */
[----:B------:R-:W-:Y:S05]  /*00c0*/  @P0 EXIT ;  /* 0x000000000000094d */ /* 0x000fea0003800000 */
[----:B------:R-:W0:Y:S01]  /*00d0*/  LDC.64 R2, c[0x0][0x380] ;  /* 0x0000e000ff027b82 */ /* 0x000e220000000a00 */
[----:B------:R-:W1:Y:S07]  /*00e0*/  LDCU.64 UR4, c[0x0][0x358] ;  /* 0x00006b00ff0477ac */ /* 0x000e6e0008000a00 */
[----:B------:R-:W2:Y:S08]  /*00f0*/  LDC.64 R4, c[0x0][0x388] ;  /* 0x0000e200ff047b82 */ /* 0x000eb00000000a00 */
[----:B------:R-:W3:Y:S01]  /*0100*/  LDC.64 R6, c[0x0][0x390] ;  /* 0x0000e400ff067b82 */ /* 0x000ee20000000a00 */
[----:B0-----:R-:W-:-:S06]  /*0110*/  IMAD.WIDE R2, R9, 0x4, R2 ;  /* 0x0000000409027825 */ /* 0x001fcc00078e0202 */
[----:B-1----:R-:W4:Y:S01]  /*0120*/  LDG.E R2, desc[UR4][R2.64] ;  /* 0x0000000402027981 */ /* 0x002f22000c1e1900 */
[----:B--2---:R-:W-:-:S06]  /*0130*/  IMAD.WIDE R4, R9, 0x4, R4 ;  /* 0x0000000409047825 */ /* 0x004fcc00078e0204 */
[----:B------:R-:W4:Y:S01]  /*0140*/  LDG.E R5, desc[UR4][R4.64] ;  /* 0x0000000404057981 */ /* 0x000f22000c1e1900 */
[----:B---3--:R-:W-:Y:S01]  /*0150*/  IMAD.WIDE R6, R9, 0x4, R6 ;  /* 0x0000000409067825 */ /* 0x008fe200078e0206 */
[----:B----4-:R-:W-:-:S05]  /*0160*/  IADD3 R9, PT, PT, R2, R5, RZ ;  /* 0x0000000502097210 */ /* 0x010fca0007ffe0ff */
[----:B------:R-:W-:Y:S01]  /*0170*/  STG.E desc[UR4][R6.64], R9 ;  /* 0x0000000906007986 */ /* 0x000fe2000c101904 */
[----:B------:R-:W-:Y:S05]  /*0180*/  EXIT ;  /* 0x000000000000794d */ /* 0x000fea0003800000 */
.L_x_0:
[----:B------:R-:W-:-:S00]  /*0190*/  BRA `(.L_x_0) ;  /* 0xfffffffc00fc7947 */ /* 0x000fc0000383ffff */
[----:B------:R-:W-:-:S00]  /*01a0*/  NOP ;  /* 0x0000000000007918 */ /* 0x000fc00000000000 */
        /* <DEDUP_REMOVED lines=13> */
.L_x_1:


//--------------------- .nv.shared.reserved.0     --------------------------
	.section	.nv.shared.reserved.0,"aw",@nobits
	.weak		__nv_reservedSMEM_offset_0_alias
	.size		__nv_reservedSMEM_offset_0_alias, 0, 64
	.other		__nv_reservedSMEM_offset_0_alias,@"STO_CUDA_RESERVED_SHARED STV_DEFAULT"
__nv_reservedSMEM_offset_0_alias:
	.zero		0
	.zero		64


//--------------------- .nv.constant0._Z3addPiS_S_ --------------------------
	.section	.nv.constant0._Z3addPiS_S_,"a",@progbits
	.sectionflags	@""
	.align	4
.nv.constant0._Z3addPiS_S_:
	.zero		920


//--------------------- SYMBOLS --------------------------

	.type		.nv.reservedSmem.offset0,@object
	.size		.nv.reservedSmem.offset0,0x4
